//
// Generated by NVIDIA NVVM Compiler
//
// Compiler Build ID: CL-36424714
// Cuda compilation tools, release 13.0, V13.0.88
// Based on NVVM 20.0.0
//

.version 9.0
.target sm_100
.address_size 64

	// .globl	_Z15copyGhostRegionPdii

.visible .entry _Z15copyGhostRegionPdii(
	.param .u64 .ptr .align 1 _Z15copyGhostRegionPdii_param_0,
	.param .u32 _Z15copyGhostRegionPdii_param_1,
	.param .u32 _Z15copyGhostRegionPdii_param_2
)
{
	.reg .b32 	%r<9>;
	.reg .b64 	%rd<18>;
	.reg .b64 	%fd<5>;

	ld.param.u64 	%rd1, [_Z15copyGhostRegionPdii_param_0];
	ld.param.u32 	%r1, [_Z15copyGhostRegionPdii_param_1];
	ld.param.u32 	%r2, [_Z15copyGhostRegionPdii_param_2];
	cvta.to.global.u64 	%rd2, %rd1;
	mov.u32 	%r3, %tid.x;
	mad.lo.s32 	%r4, %r2, %r3, %r2;
	mul.wide.s32 	%rd3, %r4, 8;
	add.s64 	%rd4, %rd2, %rd3;
	ld.global.f64 	%fd1, [%rd4+16];
	st.global.f64 	[%rd4], %fd1;
	mul.wide.s32 	%rd5, %r2, 8;
	add.s64 	%rd6, %rd4, %rd5;
	ld.global.f64 	%fd2, [%rd6+-8];
	st.global.f64 	[%rd6+8], %fd2;
	shl.b32 	%r5, %r2, 1;
	cvt.s64.s32 	%rd7, %r5;
	cvt.u64.u32 	%rd8, %r3;
	add.s64 	%rd9, %rd7, %rd8;
	shl.b64 	%rd10, %rd9, 3;
	add.s64 	%rd11, %rd2, %rd10;
	ld.global.f64 	%fd3, [%rd11+8];
	mul.wide.u32 	%rd12, %r3, 8;
	add.s64 	%rd13, %rd2, %rd12;
	st.global.f64 	[%rd13+8], %fd3;
	mad.lo.s32 	%r6, %r2, %r1, %r2;
	add.s32 	%r7, %r1, -1;
	mul.lo.s32 	%r8, %r7, %r2;
	mul.wide.s32 	%rd14, %r8, 8;
	add.s64 	%rd15, %rd13, %rd14;
	ld.global.f64 	%fd4, [%rd15+8];
	mul.wide.s32 	%rd16, %r6, 8;
	add.s64 	%rd17, %rd13, %rd16;
	st.global.f64 	[%rd17+8], %fd4;
	ret;

}
	// .globl	_Z3PDEPdS_dii
.visible .entry _Z3PDEPdS_dii(
	.param .u64 .ptr .align 1 _Z3PDEPdS_dii_param_0,
	.param .u64 .ptr .align 1 _Z3PDEPdS_dii_param_1,
	.param .f64 _Z3PDEPdS_dii_param_2,
	.param .u32 _Z3PDEPdS_dii_param_3,
	.param .u32 _Z3PDEPdS_dii_param_4
)
{


	ret;

}


// ===== COMPILED SASS (sm_100) =====

	.target	sm_100

	.elftype	@"ET_EXEC"


//--------------------- .note.nv.tkinfo           --------------------------
	.section	.note.nv.tkinfo,"",@"SHT_NOTE"
	.sectionflags	@"SHF_NOTE_NV_TKINFO"
	.tkinfo
        /*0018*/ 	.word	0x00000002
        /*0030*/ 	.string	""
        /*0030*/ 	.string	"ptxas"
        /*0030*/ 	.string	"Cuda compilation tools, release 13.0, V13.0.88"
        /*0030*/ 	.string	"Build cuda_13.0.r13.0/compiler.36424714_0"
        /*0030*/ 	.string	"-arch sm_100 -m 64 "



//--------------------- .note.nv.cuinfo           --------------------------
	.section	.note.nv.cuinfo,"",@"SHT_NOTE"
	.sectionflags	@"SHF_NOTE_NV_CUINFO"
        /*0018*/ 	.short	0x0002
        /*001a*/ 	.short	0x0064
        /*001c*/ 	.short	0x0082
	.zero		2


//--------------------- .nv.info                  --------------------------
	.section	.nv.info,"",@"SHT_CUDA_INFO"
	.align	4


	//----- nvinfo : EIATTR_REGCOUNT
	.align		4
        /*0000*/ 	.byte	0x04, 0x2f
        /*0002*/ 	.short	(.L_1 - .L_0)
	.align		4
.L_0:
        /*0004*/ 	.word	index@(_Z15copyGhostRegionPdii)
        /*0008*/ 	.word	0x00000016


	//----- nvinfo : EIATTR_FRAME_SIZE
	.align		4
.L_1:
        /*000c*/ 	.byte	0x04, 0x11
        /*000e*/ 	.short	(.L_3 - .L_2)
	.align		4
.L_2:
        /*0010*/ 	.word	index@(_Z15copyGhostRegionPdii)
        /*0014*/ 	.word	0x00000000


	//----- nvinfo : EIATTR_REGCOUNT
	.align		4
.L_3:
        /*0018*/ 	.byte	0x04, 0x2f
        /*001a*/ 	.short	(.L_5 - .L_4)
	.align		4
.L_4:
        /*001c*/ 	.word	index@(_Z3PDEPdS_dii)
        /*0020*/ 	.word	0x00000004


	//----- nvinfo : EIATTR_FRAME_SIZE
	.align		4
.L_5:
        /*0024*/ 	.byte	0x04, 0x11
        /*0026*/ 	.short	(.L_7 - .L_6)
	.align		4
.L_6:
        /*0028*/ 	.word	index@(_Z3PDEPdS_dii)
        /*002c*/ 	.word	0x00000000


	//----- nvinfo : EIATTR_MIN_STACK_SIZE
	.align		4
.L_7:
        /*0030*/ 	.byte	0x04, 0x12
        /*0032*/ 	.short	(.L_9 - .L_8)
	.align		4
.L_8:
        /*0034*/ 	.word	index@(_Z3PDEPdS_dii)
        /*0038*/ 	.word	0x00000000


	//----- nvinfo : EIATTR_MIN_STACK_SIZE
	.align		4
.L_9:
        /*003c*/ 	.byte	0x04, 0x12
        /*003e*/ 	.short	(.L_11 - .L_10)
	.align		4
.L_10:
        /*0040*/ 	.word	index@(_Z15copyGhostRegionPdii)
        /*0044*/ 	.word	0x00000000
.L_11:


//--------------------- .nv.compat                --------------------------
	.section	.nv.compat,"",@"SHT_CUDA_COMPAT_INFO"
	.align	4
        /*0000*/ 	.byte	0x02, 0x09, 0x00, 0x00, 0x02, 0x02, 0x01, 0x00, 0x02, 0x05, 0x05, 0x00, 0x03, 0x07, 0x01, 0x01
        /*0010*/ 	.byte	0x02, 0x03, 0x00, 0x00, 0x02, 0x06, 0x01, 0x00, 0x04, 0x0b, 0x08, 0x00, 0x09, 0x00, 0x00, 0x00
        /*0020*/ 	.byte	0x00, 0x00, 0x00, 0x00


//--------------------- .nv.info._Z3PDEPdS_dii    --------------------------
	.section	.nv.info._Z3PDEPdS_dii,"",@"SHT_CUDA_INFO"
	.sectionflags	@""
	.align	4


	//----- nvinfo : EIATTR_CUDA_API_VERSION
	.align		4
        /*0000*/ 	.byte	0x04, 0x37
        /*0002*/ 	.short	(.L_13 - .L_12)
.L_12:
        /*0004*/ 	.word	0x00000082


	//----- nvinfo : EIATTR_KPARAM_INFO
	.align		4
.L_13:
        /*0008*/ 	.byte	0x04, 0x17
        /*000a*/ 	.short	(.L_15 - .L_14)
.L_14:
        /*000c*/ 	.word	0x00000000
        /*0010*/ 	.short	0x0004
        /*0012*/ 	.short	0x001c
        /*0014*/ 	.byte	0x00, 0xf0, 0x11, 0x00


	//----- nvinfo : EIATTR_KPARAM_INFO
	.align		4
.L_15:
        /*0018*/ 	.byte	0x04, 0x17
        /*001a*/ 	.short	(.L_17 - .L_16)
.L_16:
        /*001c*/ 	.word	0x00000000
        /*0020*/ 	.short	0x0003
        /*0022*/ 	.short	0x0018
        /*0024*/ 	.byte	0x00, 0xf0, 0x11, 0x00


	//----- nvinfo : EIATTR_KPARAM_INFO
	.align		4
.L_17:
        /*0028*/ 	.byte	0x04, 0x17
        /*002a*/ 	.short	(.L_19 - .L_18)
.L_18:
        /*002c*/ 	.word	0x00000000
        /*0030*/ 	.short	0x0002
        /*0032*/ 	.short	0x0010
        /*0034*/ 	.byte	0x00, 0xf0, 0x21, 0x00


	//----- nvinfo : EIATTR_KPARAM_INFO
	.align		4
.L_19:
        /*0038*/ 	.byte	0x04, 0x17
        /*003a*/ 	.short	(.L_21 - .L_20)
.L_20:
        /*003c*/ 	.word	0x00000000
        /*0040*/ 	.short	0x0001
        /*0042*/ 	.short	0x0008
        /*0044*/ 	.byte	0x00, 0xf5, 0x21, 0x00


	//----- nvinfo : EIATTR_KPARAM_INFO
	.align		4
.L_21:
        /*0048*/ 	.byte	0x04, 0x17
        /*004a*/ 	.short	(.L_23 - .L_22)
.L_22:
        /*004c*/ 	.word	0x00000000
        /*0050*/ 	.short	0x0000
        /*0052*/ 	.short	0x0000
        /*0054*/ 	.byte	0x00, 0xf5, 0x21, 0x00


	//----- nvinfo : EIATTR_SPARSE_MMA_MASK
	.align		4
.L_23:
        /*0058*/ 	.byte	0x03, 0x50
        /*005a*/ 	.short	0x0000


	//----- nvinfo : EIATTR_MAXREG_COUNT
	.align		4
        /*005c*/ 	.byte	0x03, 0x1b
        /*005e*/ 	.short	0x00ff


	//----- nvinfo : EIATTR_MERCURY_ISA_VERSION
	.align		4
        /*0060*/ 	.byte	0x03, 0x5f
        /*0062*/ 	.short	0x0101


	//----- nvinfo : EIATTR_VRC_CTA_INIT_COUNT
	.align		4
        /*0064*/ 	.byte	0x02, 0x4a
	.zero		1
	.zero		1


	//----- nvinfo : EIATTR_EXIT_INSTR_OFFSETS
	.align		4
        /*0068*/ 	.byte	0x04, 0x1c
        /*006a*/ 	.short	(.L_25 - .L_24)


	//   ....[0]....
.L_24:
        /*006c*/ 	.word	0x00000010


	//----- nvinfo : EIATTR_CBANK_PARAM_SIZE
	.align		4
.L_25:
        /*0070*/ 	.byte	0x03, 0x19
        /*0072*/ 	.short	0x0020


	//----- nvinfo : EIATTR_PARAM_CBANK
	.align		4
        /*0074*/ 	.byte	0x04, 0x0a
        /*0076*/ 	.short	(.L_27 - .L_26)
	.align		4
.L_26:
        /*0078*/ 	.word	index@(.nv.constant0._Z3PDEPdS_dii)
        /*007c*/ 	.short	0x0380
        /*007e*/ 	.short	0x0020


	//----- nvinfo : EIATTR_SW_WAR
	.align		4
.L_27:
        /*0080*/ 	.byte	0x04, 0x36
        /*0082*/ 	.short	(.L_29 - .L_28)
.L_28:
        /*0084*/ 	.word	0x00000008
.L_29:


//--------------------- .nv.info._Z15copyGhostRegionPdii --------------------------
	.section	.nv.info._Z15copyGhostRegionPdii,"",@"SHT_CUDA_INFO"
	.sectionflags	@""
	.align	4


	//----- nvinfo : EIATTR_CUDA_API_VERSION
	.align		4
        /*0000*/ 	.byte	0x04, 0x37
        /*0002*/ 	.short	(.L_31 - .L_30)
.L_30:
        /*0004*/ 	.word	0x00000082


	//----- nvinfo : EIATTR_KPARAM_INFO
	.align		4
.L_31:
        /*0008*/ 	.byte	0x04, 0x17
        /*000a*/ 	.short	(.L_33 - .L_32)
.L_32:
        /*000c*/ 	.word	0x00000000
        /*0010*/ 	.short	0x0002
        /*0012*/ 	.short	0x000c
        /*0014*/ 	.byte	0x00, 0xf0, 0x11, 0x00


	//----- nvinfo : EIATTR_KPARAM_INFO
	.align		4
.L_33:
        /*0018*/ 	.byte	0x04, 0x17
        /*001a*/ 	.short	(.L_35 - .L_34)
.L_34:
        /*001c*/ 	.word	0x00000000
        /*0020*/ 	.short	0x0001
        /*0022*/ 	.short	0x0008
        /*0024*/ 	.byte	0x00, 0xf0, 0x11, 0x00


	//----- nvinfo : EIATTR_KPARAM_INFO
	.align		4
.L_35:
        /*0028*/ 	.byte	0x04, 0x17
        /*002a*/ 	.short	(.L_37 - .L_36)
.L_36:
        /*002c*/ 	.word	0x00000000
        /*0030*/ 	.short	0x0000
        /*0032*/ 	.short	0x0000
        /*0034*/ 	.byte	0x00, 0xf5, 0x21, 0x00


	//----- nvinfo : EIATTR_SPARSE_MMA_MASK
	.align		4
.L_37:
        /*0038*/ 	.byte	0x03, 0x50
        /*003a*/ 	.short	0x0000


	//----- nvinfo : EIATTR_MAXREG_COUNT
	.align		4
        /*003c*/ 	.byte	0x03, 0x1b
        /*003e*/ 	.short	0x00ff


	//----- nvinfo : EIATTR_MERCURY_ISA_VERSION
	.align		4
        /*0040*/ 	.byte	0x03, 0x5f
        /*0042*/ 	.short	0x0101


	//----- nvinfo : EIATTR_VRC_CTA_INIT_COUNT
	.align		4
        /*0044*/ 	.byte	0x02, 0x4a
	.zero		1
	.zero		1


	//----- nvinfo : EIATTR_EXIT_INSTR_OFFSETS
	.align		4
        /*0048*/ 	.byte	0x04, 0x1c
        /*004a*/ 	.short	(.L_39 - .L_38)


	//   ....[0]....
.L_38:
        /*004c*/ 	.word	0x000001c0


	//----- nvinfo : EIATTR_CBANK_PARAM_SIZE
	.align		4
.L_39:
        /*0050*/ 	.byte	0x03, 0x19
        /*0052*/ 	.short	0x0010


	//----- nvinfo : EIATTR_PARAM_CBANK
	.align		4
        /*0054*/ 	.byte	0x04, 0x0a
        /*0056*/ 	.short	(.L_41 - .L_40)
	.align		4
.L_40:
        /*0058*/ 	.word	index@(.nv.constant0._Z15copyGhostRegionPdii)
        /*005c*/ 	.short	0x0380
        /*005e*/ 	.short	0x0010


	//----- nvinfo : EIATTR_SW_WAR
	.align		4
.L_41:
        /*0060*/ 	.byte	0x04, 0x36
        /*0062*/ 	.short	(.L_43 - .L_42)
.L_42:
        /*0064*/ 	.word	0x00000008
.L_43:


//--------------------- .nv.callgraph             --------------------------
	.section	.nv.callgraph,"",@"SHT_CUDA_CALLGRAPH"
	.align	4
	.sectionentsize	8
	.align		4
        /*0000*/ 	.word	0x00000000
	.align		4
        /*0004*/ 	.word	0xffffffff
	.align		4
        /*0008*/ 	.word	0x00000000
	.align		4
        /*000c*/ 	.word	0xfffffffe
	.align		4
        /*0010*/ 	.word	0x00000000
	.align		4
        /*0014*/ 	.word	0xfffffffd
	.align		4
        /*0018*/ 	.word	0x00000000
	.align		4
        /*001c*/ 	.word	0xfffffffc


//--------------------- .text._Z3PDEPdS_dii       --------------------------
	.section	.text._Z3PDEPdS_dii,"ax",@progbits
	.align	128
        .global         _Z3PDEPdS_dii
        .type           _Z3PDEPdS_dii,@function
        .size           _Z3PDEPdS_dii,(.L_x_2 - _Z3PDEPdS_dii)
        .other          _Z3PDEPdS_dii,@"STO_CUDA_ENTRY STV_DEFAULT"
_Z3PDEPdS_dii:
.text._Z3PDEPdS_dii:
[----:B------:R-:W-:Y:S01]  /*0000*/  LDC R1, c[0x0][0x37c] ;  /* 0x0000df00ff017b82 */ /* 0x000fe20000000800 */
[----:B------:R-:W-:Y:S05]  /*0010*/  EXIT ;  /* 0x000000000000794d */ /* 0x000fea0003800000 */
.L_x_0:
[----:B------:R-:W-:-:S00]  /*0020*/  BRA `(.L_x_0) ;  /* 0xfffffffc00fc7947 */ /* 0x000fc0000383ffff */
[----:B------:R-:W-:-:S00]  /*0030*/  NOP ;  /* 0x0000000000007918 */ /* 0x000fc00000000000 */
        /* <DEDUP_REMOVED lines=12> */
.L_x_2:


//--------------------- .text._Z15copyGhostRegionPdii --------------------------
	.section	.text._Z15copyGhostRegionPdii,"ax",@progbits
	.align	128
        .global         _Z15copyGhostRegionPdii
        .type           _Z15copyGhostRegionPdii,@function
        .size           _Z15copyGhostRegionPdii,(.L_x_3 - _Z15copyGhostRegionPdii)
        .other          _Z15copyGhostRegionPdii,@"STO_CUDA_ENTRY STV_DEFAULT"
_Z15copyGhostRegionPdii:
.text._Z15copyGhostRegionPdii:
[----:B------:R-:W-:Y:S01]  /*0000*/  LDC R1, c[0x0][0x37c] ;  /* 0x0000df00ff017b82 */ /* 0x000fe20000000800 */
[----:B------:R-:W0:Y:S07]  /*0010*/  S2R R17, SR_TID.X ;  /* 0x0000000000117919 */ /* 0x000e2e0000002100 */
[----:B------:R-:W0:Y:S01]  /*0020*/  LDC.64 R2, c[0x0][0x388] ;  /* 0x0000e200ff027b82 */ /* 0x000e220000000a00 */
[----:B------:R-:W1:Y:S07]  /*0030*/  LDCU.64 UR4, c[0x0][0x358] ;  /* 0x00006b00ff0477ac */ /* 0x000e6e0008000a00 */
[----:B------:R-:W2:Y:S08]  /*0040*/  LDC.64 R4, c[0x0][0x380] ;  /* 0x0000e000ff047b82 */ /* 0x000eb00000000a00 */
[----:B------:R-:W3:Y:S01]  /*0050*/  LDC.64 R18, c[0x0][0x380] ;  /* 0x0000e000ff127b82 */ /* 0x000ee20000000a00 */
[----:B0-----:R-:W-:-:S04]  /*0060*/  IMAD R7, R17, R3, R3 ;  /* 0x0000000311077224 */ /* 0x001fc800078e0203 */
[----:B--2---:R-:W-:-:S05]  /*0070*/  IMAD.WIDE R6, R7, 0x8, R4 ;  /* 0x0000000807067825 */ /* 0x004fca00078e0204 */
[----:B-1----:R-:W2:Y:S01]  /*0080*/  LDG.E.64 R8, desc[UR4][R6.64+0x10] ;  /* 0x0000100406087981 */ /* 0x002ea2000c1e1b00 */
[C---:B------:R-:W-:Y:S01]  /*0090*/  IMAD.WIDE R10, R3.reuse, 0x8, R6 ;  /* 0x00000008030a7825 */ /* 0x040fe200078e0206 */
[----:B------:R-:W-:-:S04]  /*00a0*/  SHF.L.U32 R0, R3, 0x1, RZ ;  /* 0x0000000103007819 */ /* 0x000fc800000006ff */
[C---:B------:R-:W-:Y:S01]  /*00b0*/  IADD3 R15, P0, PT, R0.reuse, R17, RZ ;  /* 0x00000011000f7210 */ /* 0x040fe20007f1e0ff */
[----:B--2---:R0:W-:Y:S04]  /*00c0*/  STG.E.64 desc[UR4][R6.64], R8 ;  /* 0x0000000806007986 */ /* 0x0041e8000c101b04 */
[----:B------:R-:W2:Y:S01]  /*00d0*/  LDG.E.64 R12, desc[UR4][R10.64+-0x8] ;  /* 0xfffff8040a0c7981 */ /* 0x000ea2000c1e1b00 */
[----:B------:R-:W-:Y:S02]  /*00e0*/  LEA.HI.X.SX32 R0, R0, RZ, 0x1, P0 ;  /* 0x000000ff00007211 */ /* 0x000fe400000f0eff */
[----:B---3--:R-:W-:-:S04]  /*00f0*/  LEA R14, P0, R15, R18, 0x3 ;  /* 0x000000120f0e7211 */ /* 0x008fc800078018ff */
[----:B------:R-:W-:Y:S02]  /*0100*/  LEA.HI.X R15, R15, R19, R0, 0x3, P0 ;  /* 0x000000130f0f7211 */ /* 0x000fe400000f1c00 */
[----:B------:R-:W-:Y:S01]  /*0110*/  IADD3 R0, PT, PT, R2, -0x1, RZ ;  /* 0xffffffff02007810 */ /* 0x000fe20007ffe0ff */
[----:B------:R-:W-:Y:S01]  /*0120*/  IMAD.WIDE.U32 R4, R17, 0x8, R4 ;  /* 0x0000000811047825 */ /* 0x000fe200078e0004 */
[----:B--2---:R-:W-:Y:S04]  /*0130*/  STG.E.64 desc[UR4][R10.64+0x8], R12 ;  /* 0x0000080c0a007986 */ /* 0x004fe8000c101b04 */
[----:B------:R-:W2:Y:S01]  /*0140*/  LDG.E.64 R14, desc[UR4][R14.64+0x8] ;  /* 0x000008040e0e7981 */ /* 0x000ea2000c1e1b00 */
[----:B0-----:R-:W-:-:S04]  /*0150*/  IMAD R7, R0, R3, RZ ;  /* 0x0000000300077224 */ /* 0x001fc800078e02ff */
[----:B------:R-:W-:Y:S01]  /*0160*/  IMAD.WIDE R6, R7, 0x8, R4 ;  /* 0x0000000807067825 */ /* 0x000fe200078e0204 */
[----:B--2---:R-:W-:Y:S05]  /*0170*/  STG.E.64 desc[UR4][R4.64+0x8], R14 ;  /* 0x0000080e04007986 */ /* 0x004fea000c101b04 */
[----:B------:R-:W2:Y:S01]  /*0180*/  LDG.E.64 R6, desc[UR4][R6.64+0x8] ;  /* 0x0000080406067981 */ /* 0x000ea2000c1e1b00 */
[----:B------:R-:W-:-:S04]  /*0190*/  IMAD R3, R3, R2, R3 ;  /* 0x0000000203037224 */ /* 0x000fc800078e0203 */
[----:B------:R-:W-:-:S05]  /*01a0*/  IMAD.WIDE R2, R3, 0x8, R4 ;  /* 0x0000000803027825 */ /* 0x000fca00078e0204 */
[----:B--2---:R-:W-:Y:S01]  /*01b0*/  STG.E.64 desc[UR4][R2.64+0x8], R6 ;  /* 0x0000080602007986 */ /* 0x004fe2000c101b04 */
[----:B------:R-:W-:Y:S05]  /*01c0*/  EXIT ;  /* 0x000000000000794d */ /* 0x000fea0003800000 */
.L_x_1:
        /* <DEDUP_REMOVED lines=11> */
.L_x_3:


//--------------------- .nv.shared.reserved.0     --------------------------
	.section	.nv.shared.reserved.0,"aw",@nobits
	.weak		__nv_reservedSMEM_offset_0_alias
	.size		__nv_reservedSMEM_offset_0_alias, 0, 64
	.other		__nv_reservedSMEM_offset_0_alias,@"STO_CUDA_RESERVED_SHARED STV_DEFAULT"
__nv_reservedSMEM_offset_0_alias:
	.zero		0
	.zero		64


//--------------------- .nv.constant0._Z3PDEPdS_dii --------------------------
	.section	.nv.constant0._Z3PDEPdS_dii,"a",@progbits
	.sectionflags	@""
	.align	4
.nv.constant0._Z3PDEPdS_dii:
	.zero		928


//--------------------- .nv.constant0._Z15copyGhostRegionPdii --------------------------
	.section	.nv.constant0._Z15copyGhostRegionPdii,"a",@progbits
	.sectionflags	@""
	.align	4
.nv.constant0._Z15copyGhostRegionPdii:
	.zero		912


//--------------------- SYMBOLS --------------------------

	.type		.nv.reservedSmem.offset0,@object
	.size		.nv.reservedSmem.offset0,0x4
